	.headerflags	@"EF_CUDA_TEXMODE_UNIFIED EF_CUDA_64BIT_ADDRESS EF_CUDA_ACCELERATORS EF_CUDA_SM90 EF_CUDA_VIRTUAL_SM(EF_CUDA_SM90)"
	.elftype	@"ET_EXEC"


//--------------------- .nv.info                  --------------------------
	.section	.nv.info,"",@"SHT_CUDA_INFO"
	.align	4


	//----- nvinfo : EIATTR_REGCOUNT
	.align		4
        /*0000*/ 	.byte	0x04, 0x2f
        /*0002*/ 	.short	(.L_1 - .L_0)
	.align		4
.L_0:
        /*0004*/ 	.word	index@(triton_poi_fused_convolution_max_pool2d_with_indices_relu_33)
        /*0008*/ 	.word	0x00000010


	//----- nvinfo : EIATTR_MIN_STACK_SIZE
	.align		4
.L_1:
        /*000c*/ 	.byte	0x04, 0x12
        /*000e*/ 	.short	(.L_3 - .L_2)
	.align		4
.L_2:
        /*0010*/ 	.word	index@(triton_poi_fused_convolution_max_pool2d_with_indices_relu_33)
        /*0014*/ 	.word	0x00000000


	//----- nvinfo : EIATTR_FRAME_SIZE
	.align		4
.L_3:
        /*0018*/ 	.byte	0x04, 0x11
        /*001a*/ 	.short	(.L_5 - .L_4)
	.align		4
.L_4:
        /*001c*/ 	.word	index@(triton_poi_fused_convolution_max_pool2d_with_indices_relu_33)
        /*0020*/ 	.word	0x00000000


	//----- nvinfo : EIATTR_MIN_STACK_SIZE
	.align		4
.L_5:
        /*0024*/ 	.byte	0x04, 0x12
        /*0026*/ 	.short	(.L_7 - .L_6)
	.align		4
.L_6:
        /*0028*/ 	.word	index@(triton_poi_fused_convolution_max_pool2d_with_indices_relu_33)
        /*002c*/ 	.word	0x00000000
.L_7:


//--------------------- .nv.info.triton_poi_fused_convolution_max_pool2d_with_indices_relu_33 --------------------------
	.section	.nv.info.triton_poi_fused_convolution_max_pool2d_with_indices_relu_33,"",@"SHT_CUDA_INFO"
	.sectionflags	@""
	.align	4


	//----- nvinfo : EIATTR_CUDA_API_VERSION
	.align		4
        /*0000*/ 	.byte	0x04, 0x37
        /*0002*/ 	.short	(.L_9 - .L_8)
.L_8:
        /*0004*/ 	.word	0x0000007c


	//----- nvinfo : EIATTR_KPARAM_INFO
	.align		4
.L_9:
        /*0008*/ 	.byte	0x04, 0x17
        /*000a*/ 	.short	(.L_11 - .L_10)
.L_10:
        /*000c*/ 	.word	0x00000000
        /*0010*/ 	.short	0x0002
        /*0012*/ 	.short	0x0010
        /*0014*/ 	.byte	0x00, 0xf0, 0x11, 0x00


	//----- nvinfo : EIATTR_KPARAM_INFO
	.align		4
.L_11:
        /*0018*/ 	.byte	0x04, 0x17
        /*001a*/ 	.short	(.L_13 - .L_12)
.L_12:
        /*001c*/ 	.word	0x00000000
        /*0020*/ 	.short	0x0001
        /*0022*/ 	.short	0x0008
        /*0024*/ 	.byte	0x00, 0xf4, 0x21, 0x00


	//----- nvinfo : EIATTR_KPARAM_INFO
	.align		4
.L_13:
        /*0028*/ 	.byte	0x04, 0x17
        /*002a*/ 	.short	(.L_15 - .L_14)
.L_14:
        /*002c*/ 	.word	0x00000000
        /*0030*/ 	.short	0x0000
        /*0032*/ 	.short	0x0000
        /*0034*/ 	.byte	0x00, 0xf4, 0x21, 0x00


	//----- nvinfo : EIATTR_SPARSE_MMA_MASK
	.align		4
.L_15:
        /*0038*/ 	.byte	0x03, 0x50
        /*003a*/ 	.short	0x0000


	//----- nvinfo : EIATTR_MAXREG_COUNT
	.align		4
        /*003c*/ 	.byte	0x03, 0x1b
        /*003e*/ 	.short	0x00ff


	//----- nvinfo : EIATTR_EXIT_INSTR_OFFSETS
	.align		4
        /*0040*/ 	.byte	0x04, 0x1c
        /*0042*/ 	.short	(.L_17 - .L_16)


	//   ....[0]....
.L_16:
        /*0044*/ 	.word	0x00000360


	//----- nvinfo : EIATTR_REQNTID
	.align		4
.L_17:
        /*0048*/ 	.byte	0x04, 0x10
        /*004a*/ 	.short	(.L_19 - .L_18)
.L_18:
        /*004c*/ 	.word	0x00000080
        /*0050*/ 	.word	0x00000001
        /*0054*/ 	.word	0x00000001


	//----- nvinfo : EIATTR_CBANK_PARAM_SIZE
	.align		4
.L_19:
        /*0058*/ 	.byte	0x03, 0x19
        /*005a*/ 	.short	0x0014


	//----- nvinfo : EIATTR_PARAM_CBANK
	.align		4
        /*005c*/ 	.byte	0x04, 0x0a
        /*005e*/ 	.short	(.L_21 - .L_20)
	.align		4
.L_20:
        /*0060*/ 	.word	index@(.nv.constant0.triton_poi_fused_convolution_max_pool2d_with_indices_relu_33)
        /*0064*/ 	.short	0x0210
        /*0066*/ 	.short	0x0014


	//----- nvinfo : EIATTR_SW_WAR
	.align		4
.L_21:
        /*0068*/ 	.byte	0x04, 0x36
        /*006a*/ 	.short	(.L_23 - .L_22)
.L_22:
        /*006c*/ 	.word	0x00000008
.L_23:


//--------------------- .nv.callgraph             --------------------------
	.section	.nv.callgraph,"",@"SHT_CUDA_CALLGRAPH"
	.align	4
	.sectionentsize	8
	.align		4
        /*0000*/ 	.word	0x00000000
	.align		4
        /*0004*/ 	.word	0xffffffff
	.align		4
        /*0008*/ 	.word	0x00000000
	.align		4
        /*000c*/ 	.word	0xfffffffe
	.align		4
        /*0010*/ 	.word	0x00000000
	.align		4
        /*0014*/ 	.word	0xfffffffd
	.align		4
        /*0018*/ 	.word	0x00000000
	.align		4
        /*001c*/ 	.word	0xfffffffc


//--------------------- .text.triton_poi_fused_convolution_max_pool2d_with_indices_relu_33 --------------------------
	.section	.text.triton_poi_fused_convolution_max_pool2d_with_indices_relu_33,"ax",@progbits
	.align	128
        .global         triton_poi_fused_convolution_max_pool2d_with_indices_relu_33
        .type           triton_poi_fused_convolution_max_pool2d_with_indices_relu_33,@function
        .size           triton_poi_fused_convolution_max_pool2d_with_indices_relu_33,(.L_x_1 - triton_poi_fused_convolution_max_pool2d_with_indices_relu_33)
        .other          triton_poi_fused_convolution_max_pool2d_with_indices_relu_33,@"STO_CUDA_ENTRY STV_DEFAULT"
triton_poi_fused_convolution_max_pool2d_with_indices_relu_33:
.text.triton_poi_fused_convolution_max_pool2d_with_indices_relu_33:
[----:B------:R-:W-:Y:S01]  /*0000*/  LDC R1, c[0x0][0x28] ;  /* 0x00000a00ff017b82 */ /* 0x000fe20000000800 */
[----:B------:R-:W1:Y:S01]  /*0010*/  S2R R0, SR_TID.X ;  /* 0x0000000000007919 */ /* 0x000e620000002100 */
[----:B------:R-:W-:Y:S01]  /*0020*/  ULDC.64 UR4, c[0x0][0x208] ;  /* 0x0000820000047ab9 */ /* 0x000fe20000000a00 */
[----:B------:R-:W2:Y:S01]  /*0030*/  S2R R3, SR_CTAID.X ;  /* 0x0000000000037919 */ /* 0x000ea20000002500 */
[----:B-1----:R-:W-:Y:S01]  /*0040*/  IMAD.SHL.U32 R0, R0, 0x2, RZ ;  /* 0x0000000200007824 */ /* 0x002fe200078e00ff */
[----:B--2---:R-:W-:-:S04]  /*0050*/  SHF.R.S32.HI R5, RZ, 0x17, R3 ;  /* 0x00000017ff057819 */ /* 0x004fc80000011403 */
[----:B------:R-:W-:Y:S02]  /*0060*/  LOP3.LUT R0, R0, 0xfe, RZ, 0xc0, !PT ;  /* 0x000000fe00007812 */ /* 0x000fe400078ec0ff */
[----:B------:R-:W-:-:S03]  /*0070*/  SGXT R5, R5, 0x1 ;  /* 0x000000010505781a */ /* 0x000fc60000000200 */
[----:B------:R-:W-:-:S05]  /*0080*/  IMAD R0, R3, 0x100, R0 ;  /* 0x0000010003007824 */ /* 0x000fca00078e0200 */
[----:B------:R-:W-:Y:S02]  /*0090*/  SHF.R.S32.HI R3, RZ, 0x1f, R0 ;  /* 0x0000001fff037819 */ /* 0x000fe40000011400 */
[-C--:B------:R-:W-:Y:S02]  /*00a0*/  LEA.HI R6, R5, R0.reuse, RZ, 0xb ;  /* 0x0000000005067211 */ /* 0x080fe400078f58ff */
[----:B------:R-:W-:Y:S02]  /*00b0*/  LEA.HI R4, R3, R0, RZ, 0x9 ;  /* 0x0000000003047211 */ /* 0x000fe400078f48ff */
[----:B------:R-:W1:Y:S01]  /*00c0*/  LDC.64 R2, c[0x0][0x210] ;  /* 0x00008400ff027b82 */ /* 0x000e620000000a00 */
[----:B------:R-:W-:Y:S01]  /*00d0*/  IMAD.SHL.U32 R7, R6, 0x4, RZ ;  /* 0x0000000406077824 */ /* 0x000fe200078e00ff */
[----:B------:R-:W-:-:S04]  /*00e0*/  SHF.R.S32.HI R5, RZ, 0x9, R4 ;  /* 0x00000009ff057819 */ /* 0x000fc80000011404 */
[----:B------:R-:W-:Y:S02]  /*00f0*/  LEA.HI R6, R5, R5, RZ, 0x2 ;  /* 0x0000000505067211 */ /* 0x000fe400078f10ff */
[----:B------:R-:W-:Y:S02]  /*0100*/  LOP3.LUT R8, R7, 0xffffe000, RZ, 0xc0, !PT ;  /* 0xffffe00007087812 */ /* 0x000fe400078ec0ff */
[----:B------:R-:W-:Y:S02]  /*0110*/  LOP3.LUT R7, R4, 0xfffffe00, RZ, 0xc0, !PT ;  /* 0xfffffe0004077812 */ /* 0x000fe400078ec0ff */
[----:B------:R-:W-:Y:S02]  /*0120*/  LOP3.LUT R6, R6, 0x3ffffc, RZ, 0xc0, !PT ;  /* 0x003ffffc06067812 */ /* 0x000fe400078ec0ff */
[----:B------:R-:W-:-:S03]  /*0130*/  IADD3 R7, R8, R0, -R7 ;  /* 0x0000000008077210 */ /* 0x000fc60007ffe807 */
[----:B------:R-:W-:-:S04]  /*0140*/  IMAD.IADD R6, R5, 0x1, -R6 ;  /* 0x0000000105067824 */ /* 0x000fc800078e0a06 */
[----:B------:R-:W-:-:S04]  /*0150*/  IMAD R11, R6, 0x400, R7 ;  /* 0x00000400060b7824 */ /* 0x000fc800078e0207 */
[C---:B------:R-:W-:Y:S02]  /*0160*/  VIADD R7, R11.reuse, 0x200 ;  /* 0x000002000b077836 */ /* 0x040fe40000000000 */
[----:B-1----:R-:W-:-:S04]  /*0170*/  IMAD.WIDE R4, R11, 0x4, R2 ;  /* 0x000000040b047825 */ /* 0x002fc800078e0202 */
[--C-:B------:R-:W-:Y:S02]  /*0180*/  IMAD.WIDE R6, R7, 0x4, R2.reuse ;  /* 0x0000000407067825 */ /* 0x100fe400078e0202 */
[----:B------:R-:W2:Y:S02]  /*0190*/  LDG.E.64 R4, desc[UR4][R4.64] ;  /* 0x0000000404047981 */ /* 0x000ea4000c1e1b00 */
[----:B------:R-:W-:Y:S02]  /*01a0*/  VIADD R9, R11, 0x1000 ;  /* 0x000010000b097836 */ /* 0x000fe40000000000 */
[----:B------:R-:W2:Y:S02]  /*01b0*/  LDG.E.64 R6, desc[UR4][R6.64] ;  /* 0x0000000406067981 */ /* 0x000ea4000c1e1b00 */
[----:B------:R-:W-:-:S04]  /*01c0*/  IMAD.WIDE R8, R9, 0x4, R2 ;  /* 0x0000000409087825 */ /* 0x000fc800078e0202 */
[----:B------:R-:W-:Y:S02]  /*01d0*/  VIADD R11, R11, 0x1200 ;  /* 0x000012000b0b7836 */ /* 0x000fe40000000000 */
[----:B------:R-:W3:Y:S02]  /*01e0*/  LDG.E.64 R8, desc[UR4][R8.64] ;  /* 0x0000000408087981 */ /* 0x000ee4000c1e1b00 */
[----:B------:R-:W-:Y:S02]  /*01f0*/  IMAD.WIDE R2, R11, 0x4, R2 ;  /* 0x000000040b027825 */ /* 0x000fe400078e0202 */
[----:B------:R-:W1:Y:S03]  /*0200*/  LDC.64 R10, c[0x0][0x218] ;  /* 0x00008600ff0a7b82 */ /* 0x000e660000000a00 */
[----:B------:R1:W4:Y:S02]  /*0210*/  LDG.E.64 R12, desc[UR4][R2.64] ;  /* 0x00000004020c7981 */ /* 0x000324000c1e1b00 */
[----:B-1----:R-:W-:Y:S01]  /*0220*/  IMAD.WIDE R2, R0, 0x4, R10 ;  /* 0x0000000400027825 */ /* 0x002fe200078e020a */
[----:B--2---:R-:W-:-:S02]  /*0230*/  FSETP.GT.AND P2, PT, R6, R4, PT ;  /* 0x000000040600720b */ /* 0x004fc40003f44000 */
[C---:B------:R-:W-:Y:S02]  /*0240*/  FSETP.GT.AND P3, PT, R7.reuse, R5, PT ;  /* 0x000000050700720b */ /* 0x040fe40003f64000 */
[----:B------:R-:W-:Y:S02]  /*0250*/  FSETP.NAN.AND P4, PT, R6, R6, PT ;  /* 0x000000060600720b */ /* 0x000fe40003f88000 */
[----:B------:R-:W-:Y:S02]  /*0260*/  FSETP.NAN.AND P5, PT, R7, R7, PT ;  /* 0x000000070700720b */ /* 0x000fe40003fa8000 */
[----:B---3--:R-:W-:Y:S02]  /*0270*/  FSETP.NAN.AND P0, PT, R8, R8, PT ;  /* 0x000000080800720b */ /* 0x008fe40003f08000 */
[----:B------:R-:W-:-:S03]  /*0280*/  FSETP.NAN.AND P1, PT, R9, R9, PT ;  /* 0x000000090900720b */ /* 0x000fc60003f28000 */
[----:B------:R-:W-:Y:S02]  /*0290*/  @!P2 FSEL R6, R6, R4, P4 ;  /* 0x000000040606a208 */ /* 0x000fe40002000000 */
[----:B------:R-:W-:Y:S02]  /*02a0*/  @!P3 FSEL R7, R7, R5, P5 ;  /* 0x000000050707b208 */ /* 0x000fe40002800000 */
[----:B----4-:R-:W-:Y:S02]  /*02b0*/  FSETP.NAN.AND P2, PT, R12, R12, PT ;  /* 0x0000000c0c00720b */ /* 0x010fe40003f48000 */
[----:B------:R-:W-:Y:S02]  /*02c0*/  FSETP.NAN.AND P3, PT, R13, R13, PT ;  /* 0x0000000d0d00720b */ /* 0x000fe40003f68000 */
[----:B------:R-:W-:Y:S02]  /*02d0*/  FSETP.GEU.AND P4, PT, R6, R8, PT ;  /* 0x000000080600720b */ /* 0x000fe40003f8e000 */
[----:B------:R-:W-:-:S02]  /*02e0*/  FSETP.GEU.AND P5, PT, R7, R9, PT ;  /* 0x000000090700720b */ /* 0x000fc40003fae000 */
[----:B------:R-:W-:Y:S02]  /*02f0*/  @!P0 FSEL R8, R8, R6, !P4 ;  /* 0x0000000608088208 */ /* 0x000fe40006000000 */
[----:B------:R-:W-:Y:S02]  /*0300*/  @!P1 FSEL R9, R9, R7, !P5 ;  /* 0x0000000709099208 */ /* 0x000fe40006800000 */
[----:B------:R-:W-:Y:S02]  /*0310*/  FSETP.GEU.AND P0, PT, R8, R12, PT ;  /* 0x0000000c0800720b */ /* 0x000fe40003f0e000 */
[----:B------:R-:W-:Y:S02]  /*0320*/  FSETP.GEU.AND P1, PT, R9, R13, PT ;  /* 0x0000000d0900720b */ /* 0x000fe40003f2e000 */
[----:B------:R-:W-:Y:S02]  /*0330*/  @!P2 SEL R12, R12, R8, !P0 ;  /* 0x000000080c0ca207 */ /* 0x000fe40004000000 */
[----:B------:R-:W-:-:S05]  /*0340*/  @!P3 SEL R13, R13, R9, !P1 ;  /* 0x000000090d0db207 */ /* 0x000fca0004800000 */
[----:B------:R-:W-:Y:S01]  /*0350*/  STG.E.64 desc[UR4][R2.64], R12 ;  /* 0x0000000c02007986 */ /* 0x000fe2000c101b04 */
[----:B------:R-:W-:Y:S05]  /*0360*/  EXIT ;  /* 0x000000000000794d */ /* 0x000fea0003800000 */
.L_x_0:
[----:B------:R-:W-:-:S00]  /*0370*/  BRA `(.L_x_0) ;  /* 0xfffffffc00fc7947 */ /* 0x000fc0000383ffff */
[----:B------:R-:W-:-:S00]  /*0380*/  NOP ;  /* 0x0000000000007918 */ /* 0x000fc00000000000 */
[----:B------:R-:W-:-:S00]  /*0390*/  NOP ;  /* 0x0000000000007918 */ /* 0x000fc00000000000 */
[----:B------:R-:W-:-:S00]  /*03a0*/  NOP ;  /* 0x0000000000007918 */ /* 0x000fc00000000000 */
[----:B------:R-:W-:-:S00]  /*03b0*/  NOP ;  /* 0x0000000000007918 */ /* 0x000fc00000000000 */
[----:B------:R-:W-:-:S00]  /*03c0*/  NOP ;  /* 0x0000000000007918 */ /* 0x000fc00000000000 */
[----:B------:R-:W-:-:S00]  /*03d0*/  NOP ;  /* 0x0000000000007918 */ /* 0x000fc00000000000 */
[----:B------:R-:W-:-:S00]  /*03e0*/  NOP ;  /* 0x0000000000007918 */ /* 0x000fc00000000000 */
[----:B------:R-:W-:-:S00]  /*03f0*/  NOP ;  /* 0x0000000000007918 */ /* 0x000fc00000000000 */
.L_x_1:


//--------------------- .nv.constant0.triton_poi_fused_convolution_max_pool2d_with_indices_relu_33 --------------------------
	.section	.nv.constant0.triton_poi_fused_convolution_max_pool2d_with_indices_relu_33,"a",@progbits
	.sectionflags	@""
	.align	4
.nv.constant0.triton_poi_fused_convolution_max_pool2d_with_indices_relu_33:
	.zero		548
